//
// Generated by NVIDIA NVVM Compiler
//
// Compiler Build ID: CL-36424714
// Cuda compilation tools, release 13.0, V13.0.88
// Based on NVVM 20.0.0
//

.version 9.0
.target sm_100
.address_size 64

	// .globl	_Z12square_arrayv

.visible .entry _Z12square_arrayv()
{


	ret;

}


// ===== COMPILED SASS (sm_100) =====

	.target	sm_100

	.elftype	@"ET_EXEC"


//--------------------- .note.nv.tkinfo           --------------------------
	.section	.note.nv.tkinfo,"",@"SHT_NOTE"
	.sectionflags	@"SHF_NOTE_NV_TKINFO"
	.tkinfo
        /*0018*/ 	.word	0x00000002
        /*0030*/ 	.string	""
        /*0030*/ 	.string	"ptxas"
        /*0030*/ 	.string	"Cuda compilation tools, release 13.0, V13.0.88"
        /*0030*/ 	.string	"Build cuda_13.0.r13.0/compiler.36424714_0"
        /*0030*/ 	.string	"-arch sm_100 -m 64 "



//--------------------- .note.nv.cuinfo           --------------------------
	.section	.note.nv.cuinfo,"",@"SHT_NOTE"
	.sectionflags	@"SHF_NOTE_NV_CUINFO"
        /*0018*/ 	.short	0x0002
        /*001a*/ 	.short	0x0064
        /*001c*/ 	.short	0x0082
	.zero		2


//--------------------- .nv.info                  --------------------------
	.section	.nv.info,"",@"SHT_CUDA_INFO"
	.align	4


	//----- nvinfo : EIATTR_REGCOUNT
	.align		4
        /*0000*/ 	.byte	0x04, 0x2f
        /*0002*/ 	.short	(.L_1 - .L_0)
	.align		4
.L_0:
        /*0004*/ 	.word	index@(_Z12square_arrayv)
        /*0008*/ 	.word	0x00000004


	//----- nvinfo : EIATTR_FRAME_SIZE
	.align		4
.L_1:
        /*000c*/ 	.byte	0x04, 0x11
        /*000e*/ 	.short	(.L_3 - .L_2)
	.align		4
.L_2:
        /*0010*/ 	.word	index@(_Z12square_arrayv)
        /*0014*/ 	.word	0x00000000


	//----- nvinfo : EIATTR_MIN_STACK_SIZE
	.align		4
.L_3:
        /*0018*/ 	.byte	0x04, 0x12
        /*001a*/ 	.short	(.L_5 - .L_4)
	.align		4
.L_4:
        /*001c*/ 	.word	index@(_Z12square_arrayv)
        /*0020*/ 	.word	0x00000000
.L_5:


//--------------------- .nv.compat                --------------------------
	.section	.nv.compat,"",@"SHT_CUDA_COMPAT_INFO"
	.align	4
        /*0000*/ 	.byte	0x02, 0x09, 0x00, 0x00, 0x02, 0x02, 0x01, 0x00, 0x02, 0x05, 0x05, 0x00, 0x03, 0x07, 0x01, 0x01
        /*0010*/ 	.byte	0x02, 0x03, 0x00, 0x00, 0x02, 0x06, 0x01, 0x00, 0x04, 0x0b, 0x08, 0x00, 0x09, 0x00, 0x00, 0x00
        /*0020*/ 	.byte	0x00, 0x00, 0x00, 0x00


//--------------------- .nv.info._Z12square_arrayv --------------------------
	.section	.nv.info._Z12square_arrayv,"",@"SHT_CUDA_INFO"
	.sectionflags	@""
	.align	4


	//----- nvinfo : EIATTR_CUDA_API_VERSION
	.align		4
        /*0000*/ 	.byte	0x04, 0x37
        /*0002*/ 	.short	(.L_7 - .L_6)
.L_6:
        /*0004*/ 	.word	0x00000082


	//----- nvinfo : EIATTR_SPARSE_MMA_MASK
	.align		4
.L_7:
        /*0008*/ 	.byte	0x03, 0x50
        /*000a*/ 	.short	0x0000


	//----- nvinfo : EIATTR_MAXREG_COUNT
	.align		4
        /*000c*/ 	.byte	0x03, 0x1b
        /*000e*/ 	.short	0x00ff


	//----- nvinfo : EIATTR_MERCURY_ISA_VERSION
	.align		4
        /*0010*/ 	.byte	0x03, 0x5f
        /*0012*/ 	.short	0x0101


	//----- nvinfo : EIATTR_VRC_CTA_INIT_COUNT
	.align		4
        /*0014*/ 	.byte	0x02, 0x4a
	.zero		1
	.zero		1


	//----- nvinfo : EIATTR_EXIT_INSTR_OFFSETS
	.align		4
        /*0018*/ 	.byte	0x04, 0x1c
        /*001a*/ 	.short	(.L_9 - .L_8)


	//   ....[0]....
.L_8:
        /*001c*/ 	.word	0x00000010


	//----- nvinfo : EIATTR_SW_WAR
	.align		4
.L_9:
        /*0020*/ 	.byte	0x04, 0x36
        /*0022*/ 	.short	(.L_11 - .L_10)
.L_10:
        /*0024*/ 	.word	0x00000008
.L_11:


//--------------------- .nv.callgraph             --------------------------
	.section	.nv.callgraph,"",@"SHT_CUDA_CALLGRAPH"
	.align	4
	.sectionentsize	8
	.align		4
        /*0000*/ 	.word	0x00000000
	.align		4
        /*0004*/ 	.word	0xffffffff
	.align		4
        /*0008*/ 	.word	0x00000000
	.align		4
        /*000c*/ 	.word	0xfffffffe
	.align		4
        /*0010*/ 	.word	0x00000000
	.align		4
        /*0014*/ 	.word	0xfffffffd
	.align		4
        /*0018*/ 	.word	0x00000000
	.align		4
        /*001c*/ 	.word	0xfffffffc


//--------------------- .text._Z12square_arrayv   --------------------------
	.section	.text._Z12square_arrayv,"ax",@progbits
	.align	128
        .global         _Z12square_arrayv
        .type           _Z12square_arrayv,@function
        .size           _Z12square_arrayv,(.L_x_1 - _Z12square_arrayv)
        .other          _Z12square_arrayv,@"STO_CUDA_ENTRY STV_DEFAULT"
_Z12square_arrayv:
.text._Z12square_arrayv:
[----:B------:R-:W-:Y:S01]  /*0000*/  LDC R1, c[0x0][0x37c] ;  /* 0x0000df00ff017b82 */ /* 0x000fe20000000800 */
[----:B------:R-:W-:Y:S05]  /*0010*/  EXIT ;  /* 0x000000000000794d */ /* 0x000fea0003800000 */
.L_x_0:
[----:B------:R-:W-:-:S00]  /*0020*/  BRA `(.L_x_0) ;  /* 0xfffffffc00fc7947 */ /* 0x000fc0000383ffff */
[----:B------:R-:W-:-:S00]  /*0030*/  NOP ;  /* 0x0000000000007918 */ /* 0x000fc00000000000 */
        /* <DEDUP_REMOVED lines=12> */
.L_x_1:


//--------------------- .nv.shared.reserved.0     --------------------------
	.section	.nv.shared.reserved.0,"aw",@nobits
	.weak		__nv_reservedSMEM_offset_0_alias
	.size		__nv_reservedSMEM_offset_0_alias, 0, 64
	.other		__nv_reservedSMEM_offset_0_alias,@"STO_CUDA_RESERVED_SHARED STV_DEFAULT"
__nv_reservedSMEM_offset_0_alias:
	.zero		0
	.zero		64


//--------------------- .nv.constant0._Z12square_arrayv --------------------------
	.section	.nv.constant0._Z12square_arrayv,"a",@progbits
	.sectionflags	@""
	.align	4
.nv.constant0._Z12square_arrayv:
	.zero		896


//--------------------- SYMBOLS --------------------------

	.type		.nv.reservedSmem.offset0,@object
	.size		.nv.reservedSmem.offset0,0x4
